	.headerflags	@"EF_CUDA_TEXMODE_UNIFIED EF_CUDA_64BIT_ADDRESS EF_CUDA_ACCELERATORS EF_CUDA_SM90 EF_CUDA_VIRTUAL_SM(EF_CUDA_SM90)"
	.elftype	@"ET_EXEC"


//--------------------- .nv.info                  --------------------------
	.section	.nv.info,"",@"SHT_CUDA_INFO"
	.align	4


	//----- nvinfo : EIATTR_REGCOUNT
	.align		4
        /*0000*/ 	.byte	0x04, 0x2f
        /*0002*/ 	.short	(.L_3 - .L_2)
	.align		4
.L_2:
        /*0004*/ 	.word	index@(triton_poi_fused__native_batch_norm_legit_no_training_add_mul_relu_7)
        /*0008*/ 	.word	0x00000050


	//----- nvinfo : EIATTR_MIN_STACK_SIZE
	.align		4
.L_3:
        /*000c*/ 	.byte	0x04, 0x12
        /*000e*/ 	.short	(.L_5 - .L_4)
	.align		4
.L_4:
        /*0010*/ 	.word	index@(triton_poi_fused__native_batch_norm_legit_no_training_add_mul_relu_7)
        /*0014*/ 	.word	0x00000000


	//----- nvinfo : EIATTR_FRAME_SIZE
	.align		4
.L_5:
        /*0018*/ 	.byte	0x04, 0x11
        /*001a*/ 	.short	(.L_7 - .L_6)
	.align		4
.L_6:
        /*001c*/ 	.word	index@(triton_poi_fused__native_batch_norm_legit_no_training_add_mul_relu_7)
        /*0020*/ 	.word	0x00000000


	//----- nvinfo : EIATTR_MIN_STACK_SIZE
	.align		4
.L_7:
        /*0024*/ 	.byte	0x04, 0x12
        /*0026*/ 	.short	(.L_9 - .L_8)
	.align		4
.L_8:
        /*0028*/ 	.word	index@(triton_poi_fused__native_batch_norm_legit_no_training_add_mul_relu_7)
        /*002c*/ 	.word	0x00000000
.L_9:


//--------------------- .nv.info.triton_poi_fused__native_batch_norm_legit_no_training_add_mul_relu_7 --------------------------
	.section	.nv.info.triton_poi_fused__native_batch_norm_legit_no_training_add_mul_relu_7,"",@"SHT_CUDA_INFO"
	.sectionflags	@""
	.align	4


	//----- nvinfo : EIATTR_CUDA_API_VERSION
	.align		4
        /*0000*/ 	.byte	0x04, 0x37
        /*0002*/ 	.short	(.L_11 - .L_10)
.L_10:
        /*0004*/ 	.word	0x0000007c


	//----- nvinfo : EIATTR_KPARAM_INFO
	.align		4
.L_11:
        /*0008*/ 	.byte	0x04, 0x17
        /*000a*/ 	.short	(.L_13 - .L_12)
.L_12:
        /*000c*/ 	.word	0x00000000
        /*0010*/ 	.short	0x000a
        /*0012*/ 	.short	0x004c
        /*0014*/ 	.byte	0x00, 0xf0, 0x11, 0x00


	//----- nvinfo : EIATTR_KPARAM_INFO
	.align		4
.L_13:
        /*0018*/ 	.byte	0x04, 0x17
        /*001a*/ 	.short	(.L_15 - .L_14)
.L_14:
        /*001c*/ 	.word	0x00000000
        /*0020*/ 	.short	0x0009
        /*0022*/ 	.short	0x0048
        /*0024*/ 	.byte	0x00, 0xf0, 0x11, 0x00


	//----- nvinfo : EIATTR_KPARAM_INFO
	.align		4
.L_15:
        /*0028*/ 	.byte	0x04, 0x17
        /*002a*/ 	.short	(.L_17 - .L_16)
.L_16:
        /*002c*/ 	.word	0x00000000
        /*0030*/ 	.short	0x0008
        /*0032*/ 	.short	0x0040
        /*0034*/ 	.byte	0x00, 0xf4, 0x21, 0x00


	//----- nvinfo : EIATTR_KPARAM_INFO
	.align		4
.L_17:
        /*0038*/ 	.byte	0x04, 0x17
        /*003a*/ 	.short	(.L_19 - .L_18)
.L_18:
        /*003c*/ 	.word	0x00000000
        /*0040*/ 	.short	0x0007
        /*0042*/ 	.short	0x0038
        /*0044*/ 	.byte	0x00, 0xf4, 0x21, 0x00


	//----- nvinfo : EIATTR_KPARAM_INFO
	.align		4
.L_19:
        /*0048*/ 	.byte	0x04, 0x17
        /*004a*/ 	.short	(.L_21 - .L_20)
.L_20:
        /*004c*/ 	.word	0x00000000
        /*0050*/ 	.short	0x0006
        /*0052*/ 	.short	0x0030
        /*0054*/ 	.byte	0x00, 0xf4, 0x21, 0x00


	//----- nvinfo : EIATTR_KPARAM_INFO
	.align		4
.L_21:
        /*0058*/ 	.byte	0x04, 0x17
        /*005a*/ 	.short	(.L_23 - .L_22)
.L_22:
        /*005c*/ 	.word	0x00000000
        /*0060*/ 	.short	0x0005
        /*0062*/ 	.short	0x0028
        /*0064*/ 	.byte	0x00, 0xf4, 0x21, 0x00


	//----- nvinfo : EIATTR_KPARAM_INFO
	.align		4
.L_23:
        /*0068*/ 	.byte	0x04, 0x17
        /*006a*/ 	.short	(.L_25 - .L_24)
.L_24:
        /*006c*/ 	.word	0x00000000
        /*0070*/ 	.short	0x0004
        /*0072*/ 	.short	0x0020
        /*0074*/ 	.byte	0x00, 0xf4, 0x21, 0x00


	//----- nvinfo : EIATTR_KPARAM_INFO
	.align		4
.L_25:
        /*0078*/ 	.byte	0x04, 0x17
        /*007a*/ 	.short	(.L_27 - .L_26)
.L_26:
        /*007c*/ 	.word	0x00000000
        /*0080*/ 	.short	0x0003
        /*0082*/ 	.short	0x0018
        /*0084*/ 	.byte	0x00, 0xf4, 0x21, 0x00


	//----- nvinfo : EIATTR_KPARAM_INFO
	.align		4
.L_27:
        /*0088*/ 	.byte	0x04, 0x17
        /*008a*/ 	.short	(.L_29 - .L_28)
.L_28:
        /*008c*/ 	.word	0x00000000
        /*0090*/ 	.short	0x0002
        /*0092*/ 	.short	0x0010
        /*0094*/ 	.byte	0x00, 0xf4, 0x21, 0x00


	//----- nvinfo : EIATTR_KPARAM_INFO
	.align		4
.L_29:
        /*0098*/ 	.byte	0x04, 0x17
        /*009a*/ 	.short	(.L_31 - .L_30)
.L_30:
        /*009c*/ 	.word	0x00000000
        /*00a0*/ 	.short	0x0001
        /*00a2*/ 	.short	0x0008
        /*00a4*/ 	.byte	0x00, 0xf4, 0x21, 0x00


	//----- nvinfo : EIATTR_KPARAM_INFO
	.align		4
.L_31:
        /*00a8*/ 	.byte	0x04, 0x17
        /*00aa*/ 	.short	(.L_33 - .L_32)
.L_32:
        /*00ac*/ 	.word	0x00000000
        /*00b0*/ 	.short	0x0000
        /*00b2*/ 	.short	0x0000
        /*00b4*/ 	.byte	0x00, 0xf4, 0x21, 0x00


	//----- nvinfo : EIATTR_SPARSE_MMA_MASK
	.align		4
.L_33:
        /*00b8*/ 	.byte	0x03, 0x50
        /*00ba*/ 	.short	0x0000


	//----- nvinfo : EIATTR_MAXREG_COUNT
	.align		4
        /*00bc*/ 	.byte	0x03, 0x1b
        /*00be*/ 	.short	0x00ff


	//----- nvinfo : EIATTR_EXIT_INSTR_OFFSETS
	.align		4
        /*00c0*/ 	.byte	0x04, 0x1c
        /*00c2*/ 	.short	(.L_35 - .L_34)


	//   ....[0]....
.L_34:
        /*00c4*/ 	.word	0x00001900


	//   ....[1]....
        /*00c8*/ 	.word	0x00001950


	//----- nvinfo : EIATTR_REQNTID
	.align		4
.L_35:
        /*00cc*/ 	.byte	0x04, 0x10
        /*00ce*/ 	.short	(.L_37 - .L_36)
.L_36:
        /*00d0*/ 	.word	0x00000100
        /*00d4*/ 	.word	0x00000001
        /*00d8*/ 	.word	0x00000001


	//----- nvinfo : EIATTR_CBANK_PARAM_SIZE
	.align		4
.L_37:
        /*00dc*/ 	.byte	0x03, 0x19
        /*00de*/ 	.short	0x0050


	//----- nvinfo : EIATTR_PARAM_CBANK
	.align		4
        /*00e0*/ 	.byte	0x04, 0x0a
        /*00e2*/ 	.short	(.L_39 - .L_38)
	.align		4
.L_38:
        /*00e4*/ 	.word	index@(.nv.constant0.triton_poi_fused__native_batch_norm_legit_no_training_add_mul_relu_7)
        /*00e8*/ 	.short	0x0210
        /*00ea*/ 	.short	0x0050


	//----- nvinfo : EIATTR_SW_WAR
	.align		4
.L_39:
        /*00ec*/ 	.byte	0x04, 0x36
        /*00ee*/ 	.short	(.L_41 - .L_40)
.L_40:
        /*00f0*/ 	.word	0x00000008
.L_41:


//--------------------- .nv.callgraph             --------------------------
	.section	.nv.callgraph,"",@"SHT_CUDA_CALLGRAPH"
	.align	4
	.sectionentsize	8
	.align		4
        /*0000*/ 	.word	0x00000000
	.align		4
        /*0004*/ 	.word	0xffffffff
	.align		4
        /*0008*/ 	.word	0x00000000
	.align		4
        /*000c*/ 	.word	0xfffffffe
	.align		4
        /*0010*/ 	.word	0x00000000
	.align		4
        /*0014*/ 	.word	0xfffffffd
	.align		4
        /*0018*/ 	.word	0x00000000
	.align		4
        /*001c*/ 	.word	0xfffffffc


//--------------------- .nv.constant4             --------------------------
	.section	.nv.constant4,"a",@progbits
	.align	8
	.align		8
.nv.constant4:
        /*0000*/ 	.dword	_$_str
	.align		8
        /*0008*/ 	.dword	_$_str_$_2


//--------------------- .text.triton_poi_fused__native_batch_norm_legit_no_training_add_mul_relu_7 --------------------------
	.section	.text.triton_poi_fused__native_batch_norm_legit_no_training_add_mul_relu_7,"ax",@progbits
	.sectionflags	@"SHF_BARRIERS=1"
	.align	128
        .global         triton_poi_fused__native_batch_norm_legit_no_training_add_mul_relu_7
        .type           triton_poi_fused__native_batch_norm_legit_no_training_add_mul_relu_7,@function
        .size           triton_poi_fused__native_batch_norm_legit_no_training_add_mul_relu_7,(.L_x_1 - triton_poi_fused__native_batch_norm_legit_no_training_add_mul_relu_7)
        .other          triton_poi_fused__native_batch_norm_legit_no_training_add_mul_relu_7,@"STO_CUDA_ENTRY STV_DEFAULT"
triton_poi_fused__native_batch_norm_legit_no_training_add_mul_relu_7:
.text.triton_poi_fused__native_batch_norm_legit_no_training_add_mul_relu_7:
[----:B------:R-:W0:Y:S01]  /*0000*/  LDC R1, c[0x0][0x28] ;  /* 0x00000a00ff017b82 */ /* 0x000e220000000800 */
[----:B------:R-:W1:Y:S07]  /*0010*/  S2R R2, SR_TID.X ;  /* 0x0000000000027919 */ /* 0x000e6e0000002100 */
[----:B------:R-:W2:Y:S01]  /*0020*/  LDC.64 R22, c[0x0][0x228] ;  /* 0x00008a00ff167b82 */ /* 0x000ea20000000a00 */
[----:B------:R-:W-:Y:S02]  /*0030*/  CS2R R64, SRZ ;  /* 0x0000000000407805 */ /* 0x000fe4000001ff00 */
[----:B------:R-:W-:Y:S01]  /*0040*/  CS2R R66, SRZ ;  /* 0x0000000000427805 */ /* 0x000fe2000001ff00 */
[----:B------:R-:W3:Y:S01]  /*0050*/  S2R R68, SR_CTAID.Y ;  /* 0x0000000000447919 */ /* 0x000ee20000002600 */
[----:B------:R-:W-:Y:S01]  /*0060*/  ULDC.64 UR6, c[0x0][0x208] ;  /* 0x0000820000067ab9 */ /* 0x000fe20000000a00 */
[----:B------:R-:W4:Y:S01]  /*0070*/  S2R R69, SR_CTAID.X ;  /* 0x0000000000457919 */ /* 0x000f220000002500 */
[----:B------:R-:W-:-:S02]  /*0080*/  CS2R R8, SRZ ;  /* 0x0000000000087805 */ /* 0x000fc4000001ff00 */
[----:B------:R-:W-:Y:S02]  /*0090*/  CS2R R10, SRZ ;  /* 0x00000000000a7805 */ /* 0x000fe4000001ff00 */
[----:B------:R-:W-:Y:S02]  /*00a0*/  CS2R R60, SRZ ;  /* 0x00000000003c7805 */ /* 0x000fe4000001ff00 */
[----:B------:R-:W-:Y:S01]  /*00b0*/  CS2R R62, SRZ ;  /* 0x00000000003e7805 */ /* 0x000fe2000001ff00 */
[----:B------:R-:W5:Y:S01]  /*00c0*/  LDC.64 R74, c[0x0][0x210] ;  /* 0x00008400ff4a7b82 */ /* 0x000f620000000a00 */
[----:B-1----:R-:W-:Y:S02]  /*00d0*/  SHF.L.U32 R0, R2, 0x2, RZ ;  /* 0x0000000202007819 */ /* 0x002fe400000006ff */
[----:B------:R-:W-:Y:S02]  /*00e0*/  SHF.R.U32.HI R4, RZ, 0x6, R2 ;  /* 0x00000006ff047819 */ /* 0x000fe40000011602 */
[----:B------:R-:W-:-:S02]  /*00f0*/  LOP3.LUT R6, R0, 0xfc, RZ, 0xc0, !PT ;  /* 0x000000fc00067812 */ /* 0x000fc400078ec0ff */
[----:B---3--:R-:W-:Y:S02]  /*0100*/  SHF.L.U32 R3, R68, 0x4, RZ ;  /* 0x0000000444037819 */ /* 0x008fe400000006ff */
[----:B------:R-:W-:Y:S02]  /*0110*/  SGXT.U32 R4, R4, 0x2 ;  /* 0x000000020404781a */ /* 0x000fe40000000000 */
[----:B----4-:R-:W-:Y:S02]  /*0120*/  PRMT R14, R6, 0x6540, R69 ;  /* 0x00006540060e7816 */ /* 0x010fe40000000045 */
[----:B------:R-:W-:Y:S02]  /*0130*/  LOP3.LUT R3, R3, R4, RZ, 0xfc, !PT ;  /* 0x0000000403037212 */ /* 0x000fe400078efcff */
[----:B------:R-:W-:-:S03]  /*0140*/  ISETP.GE.AND P0, PT, R14, 0x480, PT ;  /* 0x000004800e00780c */ /* 0x000fc60003f06270 */
[----:B------:R-:W-:-:S04]  /*0150*/  IMAD R19, R3, 0x480, R14 ;  /* 0x0000048003137824 */ /* 0x000fc800078e020e */
[----:B--2---:R-:W-:-:S06]  /*0160*/  IMAD.WIDE R6, R19, 0x4, R22 ;  /* 0x0000000413067825 */ /* 0x004fcc00078e0216 */
[----:B------:R1:W2:Y:S01]  /*0170*/  @!P0 LDG.E.EL.128 R64, desc[UR6][R6.64] ;  /* 0x0000000606408981 */ /* 0x0002a2000c2e1d00 */
[C---:B------:R-:W-:Y:S02]  /*0180*/  LOP3.LUT R21, R3.reuse, 0x4, RZ, 0xfc, !PT ;  /* 0x0000000403157812 */ /* 0x040fe400078efcff */
[----:B------:R-:W-:-:S03]  /*0190*/  LOP3.LUT R15, R3, 0x8, RZ, 0xfc, !PT ;  /* 0x00000008030f7812 */ /* 0x000fc600078efcff */
[----:B------:R-:W-:-:S04]  /*01a0*/  IMAD R21, R21, 0x480, R14 ;  /* 0x0000048015157824 */ /* 0x000fc800078e020e */
[----:B------:R-:W-:-:S05]  /*01b0*/  IMAD.WIDE R12, R21, 0x4, R22 ;  /* 0x00000004150c7825 */ /* 0x000fca00078e0216 */
[----:B------:R3:W4:Y:S01]  /*01c0*/  @!P0 LDG.E.EL.128 R8, desc[UR6][R12.64] ;  /* 0x000000060c088981 */ /* 0x000722000c2e1d00 */
[----:B------:R-:W-:Y:S01]  /*01d0*/  IMAD R15, R15, 0x480, R14 ;  /* 0x000004800f0f7824 */ /* 0x000fe200078e020e */
[----:B------:R-:W-:Y:S02]  /*01e0*/  CS2R R4, SRZ ;  /* 0x0000000000047805 */ /* 0x000fe4000001ff00 */
[----:B-1----:R-:W-:Y:S02]  /*01f0*/  CS2R R6, SRZ ;  /* 0x0000000000067805 */ /* 0x002fe4000001ff00 */
[----:B------:R-:W-:Y:S01]  /*0200*/  LOP3.LUT R3, R3, 0xc, RZ, 0xfc, !PT ;  /* 0x0000000c03037812 */ /* 0x000fe200078efcff */
[----:B------:R-:W-:-:S04]  /*0210*/  IMAD.WIDE R16, R15, 0x4, R22 ;  /* 0x000000040f107825 */ /* 0x000fc800078e0216 */
[----:B------:R-:W-:Y:S01]  /*0220*/  IMAD R3, R3, 0x480, R14 ;  /* 0x0000048003037824 */ /* 0x000fe200078e020e */
[----:B------:R1:W4:Y:S03]  /*0230*/  @!P0 LDG.E.EL.128 R4, desc[UR6][R16.64] ;  /* 0x0000000610048981 */ /* 0x000326000c2e1d00 */
[----:B---3--:R-:W-:-:S05]  /*0240*/  IMAD.WIDE R12, R3, 0x4, R22 ;  /* 0x00000004030c7825 */ /* 0x008fca00078e0216 */
[----:B------:R3:W4:Y:S01]  /*0250*/  @!P0 LDG.E.EL.128 R60, desc[UR6][R12.64] ;  /* 0x000000060c3c8981 */ /* 0x000722000c2e1d00 */
[----:B------:R-:W3:Y:S01]  /*0260*/  S2UR UR5, SR_CgaCtaId ;  /* 0x00000000000579c3 */ /* 0x000ee20000008800 */
[----:B------:R-:W-:Y:S02]  /*0270*/  CS2R R44, SRZ ;  /* 0x00000000002c7805 */ /* 0x000fe4000001ff00 */
[----:B------:R-:W-:Y:S02]  /*0280*/  CS2R R46, SRZ ;  /* 0x00000000002e7805 */ /* 0x000fe4000001ff00 */
[----:B------:R-:W-:Y:S02]  /*0290*/  CS2R R40, SRZ ;  /* 0x0000000000287805 */ /* 0x000fe4000001ff00 */
[----:B------:R-:W-:Y:S02]  /*02a0*/  CS2R R42, SRZ ;  /* 0x00000000002a7805 */ /* 0x000fe4000001ff00 */
[----:B------:R-:W-:-:S02]  /*02b0*/  CS2R R56, SRZ ;  /* 0x0000000000387805 */ /* 0x000fc4000001ff00 */
[----:B------:R-:W-:Y:S01]  /*02c0*/  CS2R R58, SRZ ;  /* 0x00000000003a7805 */ /* 0x000fe2000001ff00 */
[--C-:B-----5:R-:W-:Y:S01]  /*02d0*/  IMAD.WIDE R22, R19, 0x4, R74.reuse ;  /* 0x0000000413167825 */ /* 0x120fe200078e024a */
[----:B-1----:R-:W1:Y:S01]  /*02e0*/  LDC.64 R16, c[0x0][0x218] ;  /* 0x00008600ff107b82 */ /* 0x002e620000000a00 */
[----:B------:R-:W-:Y:S02]  /*02f0*/  CS2R R52, SRZ ;  /* 0x0000000000347805 */ /* 0x000fe4000001ff00 */
[----:B------:R-:W-:Y:S01]  /*0300*/  CS2R R54, SRZ ;  /* 0x0000000000367805 */ /* 0x000fe2000001ff00 */
[--C-:B------:R-:W-:Y:S01]  /*0310*/  IMAD.WIDE R24, R21, 0x4, R74.reuse ;  /* 0x0000000415187825 */ /* 0x100fe200078e024a */
[----:B------:R5:W4:Y:S01]  /*0320*/  @!P0 LDG.E.EL.128 R40, desc[UR6][R22.64] ;  /* 0x0000000616288981 */ /* 0x000b22000c2e1d00 */
[----:B------:R-:W-:Y:S01]  /*0330*/  UMOV UR4, 0x400 ;  /* 0x0000040000047882 */ /* 0x000fe20000000000 */
[----:B------:R-:W-:Y:S01]  /*0340*/  CS2R R36, SRZ ;  /* 0x0000000000247805 */ /* 0x000fe2000001ff00 */
[----:B------:R-:W-:Y:S01]  /*0350*/  IMAD.WIDE R26, R15, 0x4, R74 ;  /* 0x000000040f1a7825 */ /* 0x000fe200078e024a */
[----:B---3--:R-:W3:Y:S01]  /*0360*/  LDC.64 R12, c[0x0][0x220] ;  /* 0x00008800ff0c7b82 */ /* 0x008ee20000000a00 */
[----:B------:R-:W-:-:S02]  /*0370*/  CS2R R38, SRZ ;  /* 0x0000000000267805 */ /* 0x000fc4000001ff00 */
[----:B------:R-:W-:Y:S01]  /*0380*/  CS2R R32, SRZ ;  /* 0x0000000000207805 */ /* 0x000fe2000001ff00 */
[C---:B------:R-:W-:Y:S01]  /*0390*/  IMAD.WIDE R74, R3.reuse, 0x4, R74 ;  /* 0x00000004034a7825 */ /* 0x040fe200078e024a */
[----:B------:R-:W-:Y:S02]  /*03a0*/  CS2R R28, SRZ ;  /* 0x00000000001c7805 */ /* 0x000fe4000001ff00 */
[----:B------:R-:W-:Y:S02]  /*03b0*/  CS2R R30, SRZ ;  /* 0x00000000001e7805 */ /* 0x000fe4000001ff00 */
[----:B------:R-:W-:Y:S02]  /*03c0*/  CS2R R34, SRZ ;  /* 0x0000000000227805 */ /* 0x000fe4000001ff00 */
[----:B------:R-:W-:Y:S01]  /*03d0*/  CS2R R48, SRZ ;  /* 0x0000000000307805 */ /* 0x000fe2000001ff00 */
[----:B-1----:R-:W-:-:S04]  /*03e0*/  IMAD.WIDE R76, R3, 0x4, R16 ;  /* 0x00000004034c7825 */ /* 0x002fc800078e0210 */
[--C-:B------:R-:W-:Y:S01]  /*03f0*/  IMAD.WIDE R72, R19, 0x4, R16.reuse ;  /* 0x0000000413487825 */ /* 0x100fe200078e0210 */
[----:B------:R3:W4:Y:S03]  /*0400*/  @!P0 LDG.E.EL.128 R44, desc[UR6][R76.64] ;  /* 0x000000064c2c8981 */ /* 0x000726000c2e1d00 */
[--C-:B------:R-:W-:Y:S01]  /*0410*/  IMAD.WIDE R70, R21, 0x4, R16.reuse ;  /* 0x0000000415467825 */ /* 0x100fe200078e0210 */
[----:B------:R1:W4:Y:S01]  /*0420*/  @!P0 LDG.E.EL.128 R56, desc[UR6][R72.64] ;  /* 0x0000000648388981 */ /* 0x000322000c2e1d00 */
[----:B0-----:R-:W-:Y:S02]  /*0430*/  UPRMT UR4, UR5, 0x654, UR4 ;  /* 0x0000065405047896 */ /* 0x001fe40008000004 */
[----:B-----5:R-:W-:Y:S01]  /*0440*/  IMAD.WIDE R22, R15, 0x4, R16 ;  /* 0x000000040f167825 */ /* 0x020fe200078e0210 */
[----:B------:R0:W5:Y:S01]  /*0450*/  @!P0 LDG.E.EL.128 R52, desc[UR6][R70.64] ;  /* 0x0000000646348981 */ /* 0x000162000c2e1d00 */
[----:B------:R-:W-:-:S02]  /*0460*/  CS2R R16, SRZ ;  /* 0x0000000000107805 */ /* 0x000fc4000001ff00 */
[----:B---3--:R-:W-:Y:S01]  /*0470*/  IMAD.WIDE R76, R3, 0x4, R12 ;  /* 0x00000004034c7825 */ /* 0x008fe200078e020c */
[----:B------:R-:W-:Y:S02]  /*0480*/  SHF.R.U32.HI R3, RZ, 0x8, R0 ;  /* 0x00000008ff037819 */ /* 0x000fe40000011600 */
[----:B------:R-:W-:Y:S01]  /*0490*/  CS2R R50, SRZ ;  /* 0x0000000000327805 */ /* 0x000fe2000001ff00 */
[----:B------:R3:W5:Y:S01]  /*04a0*/  @!P0 LDG.E.EL.128 R28, desc[UR6][R74.64] ;  /* 0x000000064a1c8981 */ /* 0x000762000c2e1d00 */
[--C-:B-1----:R-:W-:Y:S01]  /*04b0*/  IMAD.WIDE R72, R19, 0x4, R12.reuse ;  /* 0x0000000413487825 */ /* 0x102fe200078e020c */
[----:B------:R-:W-:Y:S02]  /*04c0*/  CS2R R18, SRZ ;  /* 0x0000000000127805 */ /* 0x000fe4000001ff00 */
[----:B------:R-:W-:Y:S01]  /*04d0*/  SGXT.U32 R3, R3, 0x2 ;  /* 0x000000020303781a */ /* 0x000fe20000000000 */
[----:B------:R1:W5:Y:S01]  /*04e0*/  @!P0 LDG.E.EL.128 R36, desc[UR6][R24.64] ;  /* 0x0000000618248981 */ /* 0x000362000c2e1d00 */
[----:B0-----:R-:W-:-:S03]  /*04f0*/  IMAD.WIDE R70, R21, 0x4, R12 ;  /* 0x0000000415467825 */ /* 0x001fc600078e020c */
[----:B------:R-:W5:Y:S04]  /*0500*/  @!P0 LDG.E.EL.128 R32, desc[UR6][R26.64] ;  /* 0x000000061a208981 */ /* 0x000f68000c2e1d00 */
[----:B------:R0:W5:Y:S01]  /*0510*/  @!P0 LDG.E.EL.128 R16, desc[UR6][R70.64] ;  /* 0x0000000646108981 */ /* 0x000162000c2e1d00 */
[----:B---3--:R-:W-:Y:S01]  /*0520*/  IMAD.WIDE R74, R15, 0x4, R12 ;  /* 0x000000040f4a7825 */ /* 0x008fe200078e020c */
[----:B-1----:R-:W-:Y:S02]  /*0530*/  CS2R R24, SRZ ;  /* 0x0000000000187805 */ /* 0x002fe4000001ff00 */
[----:B------:R-:W-:Y:S01]  /*0540*/  CS2R R20, SRZ ;  /* 0x0000000000147805 */ /* 0x000fe2000001ff00 */
[----:B------:R1:W3:Y:S01]  /*0550*/  @!P0 LDG.E.EL.128 R48, desc[UR6][R22.64] ;  /* 0x0000000616308981 */ /* 0x0002e2000c2e1d00 */
[----:B------:R-:W-:-:S02]  /*0560*/  CS2R R12, SRZ ;  /* 0x00000000000c7805 */ /* 0x000fc4000001ff00 */
[----:B0-----:R-:W-:Y:S02]  /*0570*/  LOP3.LUT R71, R3, 0x3fc, R0, 0xf8, !PT ;  /* 0x000003fc03477812 */ /* 0x001fe400078ef800 */
[----:B------:R-:W-:Y:S02]  /*0580*/  LEA R70, R3, UR4, 0x2 ;  /* 0x0000000403467c11 */ /* 0x000fe4000f8e10ff */
[----:B------:R-:W-:Y:S02]  /*0590*/  LOP3.LUT R3, R0, 0x3fc, RZ, 0xc0, !PT ;  /* 0x000003fc00037812 */ /* 0x000fe400078ec0ff */
[----:B------:R-:W-:Y:S02]  /*05a0*/  CS2R R26, SRZ ;  /* 0x00000000001a7805 */ /* 0x000fe4000001ff00 */
[----:B-1----:R-:W-:Y:S02]  /*05b0*/  CS2R R22, SRZ ;  /* 0x0000000000167805 */ /* 0x002fe4000001ff00 */
[----:B------:R-:W-:-:S02]  /*05c0*/  CS2R R14, SRZ ;  /* 0x00000000000e7805 */ /* 0x000fc4000001ff00 */
[----:B------:R-:W-:Y:S01]  /*05d0*/  LEA R71, R71, UR4, 0x2 ;  /* 0x0000000447477c11 */ /* 0x000fe2000f8e10ff */
[----:B------:R-:W-:Y:S01]  /*05e0*/  IMAD R70, R3, 0x4, R70 ;  /* 0x0000000403467824 */ /* 0x000fe200078e0246 */
[----:B------:R0:W3:Y:S04]  /*05f0*/  @!P0 LDG.E.EL.128 R24, desc[UR6][R72.64] ;  /* 0x0000000648188981 */ /* 0x0000e8000c2e1d00 */
[----:B------:R1:W3:Y:S04]  /*0600*/  @!P0 LDG.E.EL.128 R20, desc[UR6][R74.64] ;  /* 0x000000064a148981 */ /* 0x0002e8000c2e1d00 */
[----:B------:R1:W3:Y:S01]  /*0610*/  @!P0 LDG.E.EL.128 R12, desc[UR6][R76.64] ;  /* 0x000000064c0c8981 */ /* 0x0002e2000c2e1d00 */
[----:B0-----:R-:W-:-:S04]  /*0620*/  LOP3.LUT R72, R2, 0xff, RZ, 0xc0, !PT ;  /* 0x000000ff02487812 */ /* 0x001fc800078ec0ff */
[----:B------:R-:W-:Y:S01]  /*0630*/  LEA R72, R72, UR4, 0x2 ;  /* 0x0000000448487c11 */ /* 0x000fe2000f8e10ff */
[----:B--2---:R-:W-:Y:S04]  /*0640*/  STS [R71], R64 ;  /* 0x0000004047007388 */ /* 0x004fe80000000800 */
[----:B------:R-:W-:Y:S04]  /*0650*/  STS [R70+0x4], R65 ;  /* 0x0000044146007388 */ /* 0x000fe80000000800 */
[----:B------:R-:W-:Y:S04]  /*0660*/  STS [R70+0x8], R66 ;  /* 0x0000084246007388 */ /* 0x000fe80000000800 */
[----:B------:R-:W-:Y:S01]  /*0670*/  STS [R70+0xc], R67 ;  /* 0x00000c4346007388 */ /* 0x000fe20000000800 */
[----:B------:R-:W-:Y:S06]  /*0680*/  BAR.SYNC.DEFER_BLOCKING 0x0 ;  /* 0x0000000000007b1d */ /* 0x000fec0000010000 */
[----:B-1----:R-:W-:Y:S04]  /*0690*/  LDS R75, [R72] ;  /* 0x00000000484b7984 */ /* 0x002fe80000000800 */
[----:B------:R-:W-:Y:S04]  /*06a0*/  LDS R76, [R72+0x404] ;  /* 0x00040400484c7984 */ /* 0x000fe80000000800 */
[----:B------:R-:W-:Y:S04]  /*06b0*/  LDS R74, [R72+0x808] ;  /* 0x00080800484a7984 */ /* 0x000fe80000000800 */
[----:B------:R-:W-:Y:S01]  /*06c0*/  LDS R73, [R72+0xc0c] ;  /* 0x000c0c0048497984 */ /* 0x000fe20000000800 */
[----:B------:R-:W-:Y:S06]  /*06d0*/  BAR.SYNC.DEFER_BLOCKING 0x0 ;  /* 0x0000000000007b1d */ /* 0x000fec0000010000 */
[----:B----4-:R-:W-:Y:S04]  /*06e0*/  STS [R71], R8 ;  /* 0x0000000847007388 */ /* 0x010fe80000000800 */
[----:B------:R0:W-:Y:S04]  /*06f0*/  STS [R70+0x4], R9 ;  /* 0x0000040946007388 */ /* 0x0001e80000000800 */
[----:B------:R-:W-:Y:S04]  /*0700*/  STS [R70+0x8], R10 ;  /* 0x0000080a46007388 */ /* 0x000fe80000000800 */
[----:B------:R-:W-:Y:S01]  /*0710*/  STS [R70+0xc], R11 ;  /* 0x00000c0b46007388 */ /* 0x000fe20000000800 */
[----:B0-----:R-:W0:Y:S08]  /*0720*/  LDC.64 R8, c[0x0][0x238] ;  /* 0x00008e00ff087b82 */ /* 0x001e300000000a00 */
[----:B------:R-:W-:Y:S06]  /*0730*/  BAR.SYNC.DEFER_BLOCKING 0x0 ;  /* 0x0000000000007b1d */ /* 0x000fec0000010000 */
[----:B------:R-:W-:Y:S04]  /*0740*/  LDS R65, [R72] ;  /* 0x0000000048417984 */ /* 0x000fe80000000800 */
[----:B------:R-:W-:Y:S04]  /*0750*/  LDS R64, [R72+0x404] ;  /* 0x0004040048407984 */ /* 0x000fe80000000800 */
[----:B------:R-:W-:Y:S04]  /*0760*/  LDS R66, [R72+0x808] ;  /* 0x0008080048427984 */ /* 0x000fe80000000800 */
[----:B------:R-:W-:Y:S01]  /*0770*/  LDS R67, [R72+0xc0c] ;  /* 0x000c0c0048437984 */ /* 0x000fe20000000800 */
[----:B------:R-:W-:Y:S06]  /*0780*/  BAR.SYNC.DEFER_BLOCKING 0x0 ;  /* 0x0000000000007b1d */ /* 0x000fec0000010000 */
[----:B------:R-:W-:Y:S04]  /*0790*/  STS [R71], R4 ;  /* 0x0000000447007388 */ /* 0x000fe80000000800 */
[----:B------:R1:W-:Y:S04]  /*07a0*/  STS [R70+0x4], R5 ;  /* 0x0000040546007388 */ /* 0x0003e80000000800 */
[----:B------:R-:W-:Y:S04]  /*07b0*/  STS [R70+0x8], R6 ;  /* 0x0000080646007388 */ /* 0x000fe80000000800 */
[----:B------:R2:W-:Y:S01]  /*07c0*/  STS [R70+0xc], R7 ;  /* 0x00000c0746007388 */ /* 0x0005e20000000800 */
[----:B-1----:R-:W1:Y:S08]  /*07d0*/  LDC.64 R4, c[0x0][0x230] ;  /* 0x00008c00ff047b82 */ /* 0x002e700000000a00 */
[----:B------:R-:W-:Y:S06]  /*07e0*/  BAR.SYNC.DEFER_BLOCKING 0x0 ;  /* 0x0000000000007b1d */ /* 0x000fec0000010000 */
[----:B------:R-:W-:Y:S04]  /*07f0*/  LDS R77, [R72] ;  /* 0x00000000484d7984 */ /* 0x000fe80000000800 */
[----:B------:R-:W-:Y:S04]  /*0800*/  LDS R10, [R72+0x404] ;  /* 0x00040400480a7984 */ /* 0x000fe80000000800 */
[----:B------:R-:W-:Y:S04]  /*0810*/  LDS R11, [R72+0x808] ;  /* 0x00080800480b7984 */ /* 0x000fe80000000800 */
[----:B------:R-:W4:Y:S01]  /*0820*/  LDS R6, [R72+0xc0c] ;  /* 0x000c0c0048067984 */ /* 0x000f220000000800 */
[----:B------:R-:W-:Y:S01]  /*0830*/  BAR.SYNC.DEFER_BLOCKING 0x0 ;  /* 0x0000000000007b1d */ /* 0x000fe20000010000 */
[----:B--2---:R-:W-:-:S04]  /*0840*/  PRMT R7, R2, 0x6540, R69 ;  /* 0x0000654002077816 */ /* 0x004fc80000000045 */
[C---:B------:R-:W-:Y:S01]  /*0850*/  ISETP.GE.AND P0, PT, R7.reuse, 0x480, PT ;  /* 0x000004800700780c */ /* 0x040fe20003f06270 */
[----:B------:R-:W-:Y:S04]  /*0860*/  STS [R71], R60 ;  /* 0x0000003c47007388 */ /* 0x000fe80000000800 */
[----:B------:R2:W-:Y:S04]  /*0870*/  STS [R70+0x4], R61 ;  /* 0x0000043d46007388 */ /* 0x0005e80000000800 */
[----:B------:R1:W-:Y:S04]  /*0880*/  STS [R70+0x8], R62 ;  /* 0x0000083e46007388 */ /* 0x0003e80000000800 */
[----:B------:R-:W-:Y:S01]  /*0890*/  STS [R70+0xc], R63 ;  /* 0x00000c3f46007388 */ /* 0x000fe20000000800 */
[C---:B0-----:R-:W-:Y:S01]  /*08a0*/  IMAD.WIDE R8, R7.reuse, 0x4, R8 ;  /* 0x0000000407087825 */ /* 0x041fe200078e0208 */
[----:B--2---:R-:W-:Y:S01]  /*08b0*/  CS2R R60, SRZ ;  /* 0x00000000003c7805 */ /* 0x004fe2000001ff00 */
[----:B------:R-:W-:Y:S06]  /*08c0*/  BAR.SYNC.DEFER_BLOCKING 0x0 ;  /* 0x0000000000007b1d */ /* 0x000fec0000010000 */
[----:B------:R1:W2:Y:S01]  /*08d0*/  @!P0 LDG.E.EL R60, desc[UR6][R8.64] ;  /* 0x00000006083c8981 */ /* 0x0002a2000c2e1900 */
[----:B------:R-:W-:Y:S01]  /*08e0*/  HFMA2.MMA R71, -RZ, RZ, 0, 0 ;  /* 0x00000000ff477435 */ /* 0x000fe200000001ff */
[----:B-1----:R-:W-:-:S02]  /*08f0*/  IMAD.WIDE R8, R7, 0x4, R4 ;  /* 0x0000000407087825 */ /* 0x002fc400078e0204 */
[----:B------:R-:W0:Y:S07]  /*0900*/  LDC.64 R4, c[0x0][0x240] ;  /* 0x00009000ff047b82 */ /* 0x000e2e0000000a00 */
[----:B------:R0:W4:Y:S02]  /*0910*/  @!P0 LDG.E.EL R71, desc[UR6][R8.64] ;  /* 0x0000000608478981 */ /* 0x000124000c2e1900 */
[----:B0-----:R-:W-:Y:S02]  /*0920*/  IMAD.WIDE R8, R7, 0x4, R4 ;  /* 0x0000000407087825 */ /* 0x001fe400078e0204 */
[----:B------:R-:W0:Y:S01]  /*0930*/  LDC.64 R4, c[0x0][0x248] ;  /* 0x00009200ff047b82 */ /* 0x000e220000000a00 */
[----:B------:R-:W-:-:S02]  /*0940*/  MOV R62, RZ ;  /* 0x000000ff003e7202 */ /* 0x000fc40000000f00 */
[----:B------:R-:W4:Y:S01]  /*0950*/  @!P0 LDG.E.EL R61, desc[UR6][R8.64] ;  /* 0x00000006083d8981 */ /* 0x000f22000c2e1900 */
[----:B0-----:R-:W-:-:S05]  /*0960*/  IMAD.WIDE R4, R7, 0x4, R4 ;  /* 0x0000000407047825 */ /* 0x001fca00078e0204 */
[----:B------:R5:W4:Y:S01]  /*0970*/  @!P0 LDG.E.EL R62, desc[UR6][R4.64] ;  /* 0x00000006043e8981 */ /* 0x000b22000c2e1900 */
[----:B------:R-:W-:Y:S01]  /*0980*/  FADD R7, R56, R40 ;  /* 0x0000002838077221 */ /* 0x000fe20000000000 */
[----:B-----5:R-:W-:Y:S01]  /*0990*/  FADD R5, R52, R36 ;  /* 0x0000002434057221 */ /* 0x020fe20000000000 */
[----:B------:R-:W-:Y:S01]  /*09a0*/  FADD R36, R55, R39 ;  /* 0x0000002737247221 */ /* 0x000fe20000000000 */
[----:B---3--:R-:W-:Y:S01]  /*09b0*/  FADD R39, R48, R32 ;  /* 0x0000002030277221 */ /* 0x008fe20000000000 */
[----:B------:R-:W-:Y:S01]  /*09c0*/  FADD R32, R49, R33 ;  /* 0x0000002131207221 */ /* 0x000fe20000000000 */
        /* <DEDUP_REMOVED lines=9> */
[----:B------:R-:W0:Y:S04]  /*0a60*/  LDS R38, [R72] ;  /* 0x0000000048267984 */ /* 0x000e280000000800 */
[----:B------:R-:W1:Y:S04]  /*0a70*/  LDS R30, [R72+0x404] ;  /* 0x00040400481e7984 */ /* 0x000e680000000800 */
[----:B------:R-:W3:Y:S04]  /*0a80*/  LDS R16, [R72+0x808] ;  /* 0x0008080048107984 */ /* 0x000ee80000000800 */
[----:B------:R-:W5:Y:S01]  /*0a90*/  LDS R24, [R72+0xc0c] ;  /* 0x000c0c0048187984 */ /* 0x000f620000000800 */
[----:B------:R-:W-:Y:S01]  /*0aa0*/  FADD R21, R32, R21 ;  /* 0x0000001520157221 */ /* 0x000fe20000000000 */
[----:B------:R-:W-:-:S02]  /*0ab0*/  IMAD.MOV.U32 R32, RZ, RZ, 0x3e800000 ;  /* 0x3e800000ff207424 */ /* 0x000fc400078e00ff */
[----:B------:R-:W-:Y:S01]  /*0ac0*/  FADD R22, R33, R22 ;  /* 0x0000001621167221 */ /* 0x000fe20000000000 */
[----:B------:R-:W-:Y:S01]  /*0ad0*/  SHF.R.U32.HI R33, RZ, 0x8, R0 ;  /* 0x00000008ff217819 */ /* 0x000fe20000011600 */
[----:B------:R-:W-:Y:S01]  /*0ae0*/  FADD R40, R57, R41 ;  /* 0x0000002939287221 */ /* 0x000fe20000000000 */
[----:B------:R-:W-:Y:S02]  /*0af0*/  IMAD.SHL.U32 R41, R2, 0x10, RZ ;  /* 0x0000001002297824 */ /* 0x000fe400078e00ff */
[----:B------:R-:W-:Y:S01]  /*0b00*/  FADD R44, R47, R31 ;  /* 0x0000001f2f2c7221 */ /* 0x000fe20000000000 */
[----:B------:R-:W-:Y:S02]  /*0b10*/  SHF.L.U32 R31, R68, 0x4, RZ ;  /* 0x00000004441f7819 */ /* 0x000fe400000006ff */
[----:B------:R-:W-:Y:S01]  /*0b20*/  SGXT.U32 R33, R33, 0x2 ;  /* 0x000000022121781a */ /* 0x000fe20000000000 */
[----:B------:R-:W-:Y:S01]  /*0b30*/  FADD R17, R4, R17 ;  /* 0x0000001104117221 */ /* 0x000fe20000000000 */
[----:B------:R-:W-:Y:S01]  /*0b40*/  LOP3.LUT R56, R41, 0xff0, RZ, 0xc0, !PT ;  /* 0x00000ff029387812 */ /* 0x000fe200078ec0ff */
[----:B------:R-:W-:Y:S01]  /*0b50*/  FADD R41, R58, R42 ;  /* 0x0000002a3a297221 */ /* 0x000fe20000000000 */
[----:B------:R-:W-:Y:S01]  /*0b60*/  LOP3.LUT R4, R31, 0xc, R0, 0xf8, !PT ;  /* 0x0000000c1f047812 */ /* 0x000fe200078ef800 */
[----:B------:R-:W-:Y:S01]  /*0b70*/  FADD R23, R34, R23 ;  /* 0x0000001722177221 */ /* 0x000fe20000000000 */
[----:B------:R-:W-:Y:S01]  /*0b80*/  LOP3.LUT R0, R33, 0x3fc, R0, 0xf8, !PT ;  /* 0x000003fc21007812 */ /* 0x000fe200078ef800 */
[----:B------:R-:W-:Y:S01]  /*0b90*/  FADD R42, R59, R43 ;  /* 0x0000002b3b2a7221 */ /* 0x000fe20000000000 */
[----:B------:R-:W-:Y:S01]  /*0ba0*/  LEA R34, R33, UR4, 0x2 ;  /* 0x0000000421227c11 */ /* 0x000fe2000f8e10ff */
        /* <DEDUP_REMOVED lines=9> */
[----:B--2---:R-:W-:-:S04]  /*0c40*/  FADD R60, R60, 9.9999997473787516356e-06 ;  /* 0x3727c5ac3c3c7421 */ /* 0x004fc80000000000 */
[----:B------:R-:W2:Y:S02]  /*0c50*/  MUFU.SQRT R9, R60 ;  /* 0x0000003c00097308 */ /* 0x000ea40000002000 */
[C---:B--2---:R-:W-:Y:S02]  /*0c60*/  FSETP.GT.AND P0, PT, R9.reuse, 8.50705917302346158658e+37, PT ;  /* 0x7e8000000900780b */ /* 0x044fe40003f04000 */
[----:B------:R-:W-:-:S11]  /*0c70*/  FSETP.GEU.AND P1, PT, R9, 1.175494350822287508e-38, PT ;  /* 0x008000000900780b */ /* 0x000fd60003f2e000 */
[----:B------:R-:W-:-:S04]  /*0c80*/  @P0 FMUL R9, R9, 0.25 ;  /* 0x3e80000009090820 */ /* 0x000fc80000400000 */
[----:B------:R-:W-:-:S06]  /*0c90*/  @!P1 FMUL R9, R9, 16777216 ;  /* 0x4b80000009099820 */ /* 0x000fcc0000400000 */
[----:B------:R-:W2:Y:S01]  /*0ca0*/  MUFU.RCP R9, R9 ;  /* 0x0000000900097308 */ /* 0x000ea20000001000 */
[----:B------:R-:W-:-:S05]  /*0cb0*/  FSEL R32, R32, 1, P0 ;  /* 0x3f80000020207808 */ /* 0x000fca0000000000 */
[----:B------:R-:W-:-:S04]  /*0cc0*/  @!P1 FMUL R32, R32, 16777216 ;  /* 0x4b80000020209820 */ /* 0x000fc80000400000 */
[----:B--2---:R-:W-:Y:S01]  /*0cd0*/  FMUL R28, R9, R32 ;  /* 0x00000020091c7220 */ /* 0x004fe20000400000 */
[----:B------:R-:W-:Y:S01]  /*0ce0*/  LEA R9, R0, UR4, 0x2 ;  /* 0x0000000400097c11 */ /* 0x000fe2000f8e10ff */
[----:B------:R-:W-:Y:S01]  /*0cf0*/  BAR.SYNC.DEFER_BLOCKING 0x0 ;  /* 0x0000000000007b1d */ /* 0x000fe20000010000 */
[----:B------:R-:W-:Y:S01]  /*0d00*/  LEA R0, R3, R34, 0x2 ;  /* 0x0000002203007211 */ /* 0x000fe200078e10ff */
[----:B----4-:R-:W-:Y:S01]  /*0d10*/  FADD R35, R6, -R71 ;  /* 0x8000004706237221 */ /* 0x010fe20000000000 */
[----:B------:R-:W-:-:S03]  /*0d20*/  LOP3.LUT R6, R2, 0xff, RZ, 0xc0, !PT ;  /* 0x000000ff02067812 */ /* 0x000fc600078ec0ff */
[----:B------:R-:W-:Y:S04]  /*0d30*/  STS [R9], R7 ;  /* 0x0000000709007388 */ /* 0x000fe80000000800 */
[----:B------:R-:W-:Y:S04]  /*0d40*/  STS [R0+0x4], R25 ;  /* 0x0000041900007388 */ /* 0x000fe80000000800 */
[----:B------:R-:W-:Y:S04]  /*0d50*/  STS [R0+0x8], R26 ;  /* 0x0000081a00007388 */ /* 0x000fe80000000800 */
[----:B------:R-:W-:Y:S01]  /*0d60*/  STS [R0+0xc], R27 ;  /* 0x00000c1b00007388 */ /* 0x000fe20000000800 */
[----:B------:R-:W-:Y:S01]  /*0d70*/  LEA R6, R6, UR4, 0x2 ;  /* 0x0000000406067c11 */ /* 0x000fe2000f8e10ff */
[----:B------:R-:W-:Y:S01]  /*0d80*/  BAR.SYNC.DEFER_BLOCKING 0x0 ;  /* 0x0000000000007b1d */ /* 0x000fe20000010000 */
[--C-:B------:R-:W-:Y:S01]  /*0d90*/  FADD R37, R11, -R71.reuse ;  /* 0x800000470b257221 */ /* 0x100fe20000000000 */
        /* <DEDUP_REMOVED lines=10> */
[--C-:B0-----:R-:W-:Y:S01]  /*0e40*/  FADD R33, R38, -R71.reuse ;  /* 0x8000004726217221 */ /* 0x101fe20000000000 */
[--C-:B-1----:R-:W-:Y:S01]  /*0e50*/  FADD R31, R30, -R71.reuse ;  /* 0x800000471e1f7221 */ /* 0x102fe20000000000 */
[--C-:B---3--:R-:W-:Y:S01]  /*0e60*/  FADD R29, R16, -R71.reuse ;  /* 0x80000047101d7221 */ /* 0x108fe20000000000 */
[----:B-----5:R-:W-:Y:S01]  /*0e70*/  FADD R71, R24, -R71 ;  /* 0x8000004718477221 */ /* 0x020fe20000000000 */
[----:B------:R-:W0:Y:S04]  /*0e80*/  LDS R7, [R6] ;  /* 0x0000000006077984 */ /* 0x000e280000000800 */
[----:B------:R-:W1:Y:S04]  /*0e90*/  LDS R10, [R6+0x404] ;  /* 0x00040400060a7984 */ /* 0x000e680000000800 */
[----:B------:R-:W2:Y:S04]  /*0ea0*/  LDS R16, [R6+0x808] ;  /* 0x0008080006107984 */ /* 0x000ea80000000800 */
[----:B------:R-:W3:Y:S01]  /*0eb0*/  LDS R24, [R6+0xc0c] ;  /* 0x000c0c0006187984 */ /* 0x000ee20000000800 */
[----:B------:R-:W-:Y:S06]  /*0ec0*/  BAR.SYNC.DEFER_BLOCKING 0x0 ;  /* 0x0000000000007b1d */ /* 0x000fec0000010000 */
[----:B------:R-:W-:Y:S04]  /*0ed0*/  STS [R9], R5 ;  /* 0x0000000509007388 */ /* 0x000fe80000000800 */
[----:B------:R-:W-:Y:S04]  /*0ee0*/  STS [R0+0x4], R17 ;  /* 0x0000041100007388 */ /* 0x000fe80000000800 */
[----:B------:R-:W-:Y:S04]  /*0ef0*/  STS [R0+0x8], R18 ;  /* 0x0000081200007388 */ /* 0x000fe80000000800 */
[----:B------:R-:W-:Y:S01]  /*0f00*/  STS [R0+0xc], R19 ;  /* 0x00000c1300007388 */ /* 0x000fe20000000800 */
[----:B------:R-:W-:Y:S01]  /*0f10*/  BAR.SYNC.DEFER_BLOCKING 0x0 ;  /* 0x0000000000007b1d */ /* 0x000fe20000010000 */
[C---:B------:R-:W-:Y:S01]  /*0f20*/  FMUL R11, R28.reuse, R11 ;  /* 0x0000000b1c0b7220 */ /* 0x040fe20000400000 */
        /* <DEDUP_REMOVED lines=14> */
[----:B------:R-:W-:Y:S01]  /*1010*/  FMUL R71, R28, R71 ;  /* 0x000000471c477220 */ /* 0x000fe20000400000 */
[----:B------:R-:W4:Y:S04]  /*1020*/  LDS R25, [R6] ;  /* 0x0000000006197984 */ /* 0x000f280000000800 */
[----:B------:R-:W-:Y:S04]  /*1030*/  LDS R26, [R6+0x404] ;  /* 0x00040400061a7984 */ /* 0x000fe80000000800 */
[----:B------:R-:W-:Y:S04]  /*1040*/  LDS R27, [R6+0x808] ;  /* 0x00080800061b7984 */ /* 0x000fe80000000800 */
[----:B------:R-:W5:Y:S01]  /*1050*/  LDS R28, [R6+0xc0c] ;  /* 0x000c0c00061c7984 */ /* 0x000f620000000800 */
[----:B------:R-:W-:Y:S06]  /*1060*/  BAR.SYNC.DEFER_BLOCKING 0x0 ;  /* 0x0000000000007b1d */ /* 0x000fec0000010000 */
[----:B------:R-:W-:Y:S04]  /*1070*/  STS [R9], R20 ;  /* 0x0000001409007388 */ /* 0x000fe80000000800 */
[----:B------:R-:W-:Y:S04]  /*1080*/  STS [R0+0x4], R21 ;  /* 0x0000041500007388 */ /* 0x000fe80000000800 */
[----:B------:R-:W-:Y:S04]  /*1090*/  STS [R0+0x8], R22 ;  /* 0x0000081600007388 */ /* 0x000fe80000000800 */
[----:B------:R-:W-:Y:S01]  /*10a0*/  STS [R0+0xc], R23 ;  /* 0x00000c1700007388 */ /* 0x000fe20000000800 */
[----:B------:R-:W-:Y:S01]  /*10b0*/  BAR.SYNC.DEFER_BLOCKING 0x0 ;  /* 0x0000000000007b1d */ /* 0x000fe20000010000 */
[----:B------:R-:W-:-:S05]  /*10c0*/  FADD R15, R44, R15 ;  /* 0x0000000f2c0f7221 */ /* 0x000fca0000000000 */
[----:B------:R-:W0:Y:S04]  /*10d0*/  LDS R17, [R6] ;  /* 0x0000000006117984 */ /* 0x000e280000000800 */
[----:B------:R-:W-:Y:S04]  /*10e0*/  LDS R18, [R6+0x404] ;  /* 0x0004040006127984 */ /* 0x000fe80000000800 */
[----:B------:R-:W0:Y:S04]  /*10f0*/  LDS R19, [R6+0x808] ;  /* 0x0008080006137984 */ /* 0x000e280000000800 */
[----:B------:R-:W-:Y:S01]  /*1100*/  LDS R5, [R6+0xc0c] ;  /* 0x000c0c0006057984 */ /* 0x000fe20000000800 */
[----:B------:R-:W-:Y:S06]  /*1110*/  BAR.SYNC.DEFER_BLOCKING 0x0 ;  /* 0x0000000000007b1d */ /* 0x000fec0000010000 */
[----:B------:R-:W-:Y:S04]  /*1120*/  STS [R9], R12 ;  /* 0x0000000c09007388 */ /* 0x000fe80000000800 */
[----:B------:R-:W-:Y:S04]  /*1130*/  STS [R0+0x4], R13 ;  /* 0x0000040d00007388 */ /* 0x000fe80000000800 */
[----:B------:R1:W-:Y:S04]  /*1140*/  STS [R0+0x8], R14 ;  /* 0x0000080e00007388 */ /* 0x0003e80000000800 */
[----:B------:R3:W-:Y:S01]  /*1150*/  STS [R0+0xc], R15 ;  /* 0x00000c0f00007388 */ /* 0x0007e20000000800 */
[----:B------:R-:W-:Y:S01]  /*1160*/  BAR.SYNC.DEFER_BLOCKING 0x0 ;  /* 0x0000000000007b1d */ /* 0x000fe20000010000 */
[----:B-1----:R-:W-:-:S05]  /*1170*/  FFMA R14, R11, R61, R62 ;  /* 0x0000003d0b0e7223 */ /* 0x002fca000000003e */
[----:B------:R-:W1:Y:S04]  /*1180*/  LDS R11, [R6+0x808] ;  /* 0x00080800060b7984 */ /* 0x000e680000000800 */
[----:B------:R-:W1:Y:S04]  /*1190*/  LDS R0, [R6] ;  /* 0x0000000006007984 */ /* 0x000e680000000800 */
[----:B------:R-:W1:Y:S04]  /*11a0*/  LDS R9, [R6+0x404] ;  /* 0x0004040006097984 */ /* 0x000e680000000800 */
[----:B------:R-:W1:Y:S01]  /*11b0*/  LDS R21, [R6+0xc0c] ;  /* 0x000c0c0006157984 */ /* 0x000e620000000800 */
[-CC-:B------:R-:W-:Y:S01]  /*11c0*/  FFMA R45, R45, R61.reuse, R62.reuse ;  /* 0x0000003d2d2d7223 */ /* 0x180fe2000000003e */
[-CC-:B------:R-:W-:Y:S01]  /*11d0*/  FFMA R12, R65, R61.reuse, R62.reuse ;  /* 0x0000003d410c7223 */ /* 0x180fe2000000003e */
[-CC-:B------:R-:W-:Y:S01]  /*11e0*/  FFMA R47, R47, R61.reuse, R62.reuse ;  /* 0x0000003d2f2f7223 */ /* 0x180fe2000000003e */
[----:B0-----:R-:W-:Y:S01]  /*11f0*/  FSETP.GEU.AND P2, PT, R7, -R14, PT ;  /* 0x8000000e0700720b */ /* 0x001fe20003f4e000 */
[-C--:B------:R-:W-:Y:S01]  /*1200*/  FFMA R73, R73, R61.reuse, R62 ;  /* 0x0000003d49497223 */ /* 0x080fe2000000003e */
[----:B------:R-:W-:Y:S01]  /*1210*/  FADD R7, R7, R14 ;  /* 0x0000000e07077221 */ /* 0x000fe20000000000 */
[--C-:B------:R-:W-:Y:S01]  /*1220*/  FFMA R67, R67, R61, R62.reuse ;  /* 0x0000003d43437223 */ /* 0x100fe2000000003e */
[----:B------:R-:W-:Y:S01]  /*1230*/  FADD R13, R10, R47 ;  /* 0x0000002f0a0d7221 */ /* 0x000fe20000000000 */
[C---:B--2---:R-:W-:Y:S01]  /*1240*/  FSETP.GEU.AND P4, PT, R16.reuse, -R45, PT ;  /* 0x8000002d1000720b */ /* 0x044fe20003f8e000 */
[----:B------:R-:W-:Y:S01]  /*1250*/  FADD R14, R16, R45 ;  /* 0x0000002d100e7221 */ /* 0x000fe20000000000 */
[-CC-:B------:R-:W-:Y:S01]  /*1260*/  FFMA R34, R77, R61.reuse, R62.reuse ;  /* 0x0000003d4d227223 */ /* 0x180fe2000000003e */
[-CC-:B------:R-:W-:Y:S01]  /*1270*/  FFMA R36, R41, R61.reuse, R62.reuse ;  /* 0x0000003d29247223 */ /* 0x180fe2000000003e */
[----:B------:R-:W-:Y:S01]  /*1280*/  FFMA R43, R43, R61, R62 ;  /* 0x0000003d2b2b7223 */ /* 0x000fe2000000003e */
[----:B------:R-:W-:Y:S01]  /*1290*/  FSETP.GEU.AND P3, PT, R10, -R47, PT ;  /* 0x8000002f0a00720b */ /* 0x000fe20003f6e000 */
[C---:B---3--:R-:W-:Y:S01]  /*12a0*/  FADD R15, R24.reuse, R73 ;  /* 0x00000049180f7221 */ /* 0x048fe20000000000 */
[C---:B----4-:R-:W-:Y:S01]  /*12b0*/  FSETP.GEU.AND P6, PT, R25.reuse, -R12, PT ;  /* 0x8000000c1900720b */ /* 0x050fe20003fce000 */
[----:B------:R-:W-:Y:S01]  /*12c0*/  FADD R16, R25, R12 ;  /* 0x0000000c19107221 */ /* 0x000fe20000000000 */
[----:B------:R-:W-:Y:S01]  /*12d0*/  FFMA R32, R37, R61, R62 ;  /* 0x0000003d25207223 */ /* 0x000fe2000000003e */
[----:B------:R-:W-:-:S02]  /*12e0*/  FSETP.GEU.AND P5, PT, R24, -R73, PT ;  /* 0x800000491800720b */ /* 0x000fc40003fae000 */
[----:B------:R-:W-:Y:S02]  /*12f0*/  FSEL R12, R7, RZ, P2 ;  /* 0x000000ff070c7208 */ /* 0x000fe40001000000 */
[C---:B-----5:R-:W-:Y:S01]  /*1300*/  FSETP.GEU.AND P2, PT, R28.reuse, -R67, PT ;  /* 0x800000431c00720b */ /* 0x060fe20003f4e000 */
[----:B------:R-:W-:Y:S01]  /*1310*/  FADD R28, R28, R67 ;  /* 0x000000431c1c7221 */ /* 0x000fe20000000000 */
[-CC-:B------:R-:W-:Y:S01]  /*1320*/  FFMA R39, R39, R61.reuse, R62.reuse ;  /* 0x0000003d27277223 */ /* 0x180fe2000000003e */
[-CC-:B------:R-:W-:Y:S01]  /*1330*/  FFMA R20, R29, R61.reuse, R62.reuse ;  /* 0x0000003d1d147223 */ /* 0x180fe2000000003e */
[----:B------:R-:W-:Y:S01]  /*1340*/  FSEL R13, R13, RZ, P3 ;  /* 0x000000ff0d0d7208 */ /* 0x000fe20001800000 */
[--C-:B------:R-:W-:Y:S01]  /*1350*/  FFMA R30, R35, R61, R62.reuse ;  /* 0x0000003d231e7223 */ /* 0x100fe2000000003e */
[C---:B------:R-:W-:Y:S01]  /*1360*/  FSETP.GEU.AND P0, PT, R26.reuse, -R43, PT ;  /* 0x8000002b1a00720b */ /* 0x040fe20003f0e000 */
[-CC-:B------:R-:W-:Y:S01]  /*1370*/  FFMA R33, R33, R61.reuse, R62.reuse ;  /* 0x0000003d21217223 */ /* 0x180fe2000000003e */
[----:B------:R-:W-:Y:S01]  /*1380*/  FSETP.GEU.AND P1, PT, R27, -R36, PT ;  /* 0x800000241b00720b */ /* 0x000fe20003f2e000 */
[-C--:B------:R-:W-:Y:S01]  /*1390*/  FFMA R22, R31, R61.reuse, R62 ;  /* 0x0000003d1f167223 */ /* 0x080fe2000000003e */
[----:B------:R-:W-:Y:S01]  /*13a0*/  FSETP.GEU.AND P3, PT, R17, -R34, PT ;  /* 0x800000221100720b */ /* 0x000fe20003f6e000 */
[----:B------:R-:W-:Y:S01]  /*13b0*/  FADD R26, R26, R43 ;  /* 0x0000002b1a1a7221 */ /* 0x000fe20000000000 */
[----:B------:R-:W-:Y:S01]  /*13c0*/  FSEL R15, R15, RZ, P5 ;  /* 0x000000ff0f0f7208 */ /* 0x000fe20002800000 */
[----:B------:R-:W-:Y:S01]  /*13d0*/  FADD R27, R27, R36 ;  /* 0x000000241b1b7221 */ /* 0x000fe20000000000 */
[----:B------:R-:W-:Y:S01]  /*13e0*/  FADD R34, R17, R34 ;  /* 0x0000002211227221 */ /* 0x000fe20000000000 */
[----:B------:R-:W-:Y:S01]  /*13f0*/  FSETP.GEU.AND P5, PT, R19, -R32, PT ;  /* 0x800000201300720b */ /* 0x000fe20003fae000 */
[----:B------:R-:W-:Y:S01]  /*1400*/  FFMA R62, R71, R61, R62 ;  /* 0x0000003d473e7223 */ /* 0x000fe2000000003e */
[----:B------:R-:W-:Y:S01]  /*1410*/  FADD R32, R19, R32 ;  /* 0x0000002013207221 */ /* 0x000fe20000000000 */
[----:B------:R-:W-:-:S02]  /*1420*/  FSEL R14, R14, RZ, P4 ;  /* 0x000000ff0e0e7208 */ /* 0x000fc40002000000 */
[----:B------:R-:W-:Y:S01]  /*1430*/  FSEL R19, R28, RZ, P2 ;  /* 0x000000ff1c137208 */ /* 0x000fe20001000000 */
[----:B------:R-:W-:Y:S01]  /*1440*/  BAR.SYNC.DEFER_BLOCKING 0x0 ;  /* 0x0000000000007b1d */ /* 0x000fe20000010000 */
[C---:B------:R-:W-:Y:S01]  /*1450*/  FSETP.GEU.AND P4, PT, R18.reuse, -R39, PT ;  /* 0x800000271200720b */ /* 0x040fe20003f8e000 */
[----:B------:R-:W-:Y:S01]  /*1460*/  FADD R39, R18, R39 ;  /* 0x0000002712277221 */ /* 0x000fe20000000000 */
[C---:B-1----:R-:W-:Y:S01]  /*1470*/  FSETP.GEU.AND P2, PT, R11.reuse, -R20, PT ;  /* 0x800000140b00720b */ /* 0x042fe20003f4e000 */
[----:B------:R-:W-:Y:S01]  /*1480*/  FADD R11, R11, R20 ;  /* 0x000000140b0b7221 */ /* 0x000fe20000000000 */
[----:B------:R-:W-:Y:S02]  /*1490*/  FSEL R17, R26, RZ, P0 ;  /* 0x000000ff1a117208 */ /* 0x000fe40000000000 */
[----:B------:R-:W-:Y:S02]  /*14a0*/  FSEL R18, R27, RZ, P1 ;  /* 0x000000ff1b127208 */ /* 0x000fe40000800000 */
[----:B------:R-:W-:Y:S01]  /*14b0*/  FSEL R20, R34, RZ, P3 ;  /* 0x000000ff22147208 */ /* 0x000fe20001800000 */
[----:B------:R-:W-:Y:S01]  /*14c0*/  FADD R23, R5, R30 ;  /* 0x0000001e05177221 */ /* 0x000fe20000000000 */
[C---:B------:R-:W-:Y:S01]  /*14d0*/  FSETP.GEU.AND P0, PT, R0.reuse, -R33, PT ;  /* 0x800000210000720b */ /* 0x040fe20003f0e000 */
[----:B------:R-:W-:Y:S01]  /*14e0*/  FADD R0, R0, R33 ;  /* 0x0000002100007221 */ /* 0x000fe20000000000 */
[C---:B------:R-:W-:Y:S01]  /*14f0*/  FSETP.GEU.AND P1, PT, R9.reuse, -R22, PT ;  /* 0x800000160900720b */ /* 0x040fe20003f2e000 */
[----:B------:R-:W-:Y:S01]  /*1500*/  FADD R9, R9, R22 ;  /* 0x0000001609097221 */ /* 0x000fe20000000000 */
[C---:B------:R-:W-:Y:S01]  /*1510*/  FSETP.GEU.AND P3, PT, R21.reuse, -R62, PT ;  /* 0x8000003e1500720b */ /* 0x040fe20003f6e000 */
[----:B------:R-:W-:Y:S01]  /*1520*/  FADD R62, R21, R62 ;  /* 0x0000003e153e7221 */ /* 0x000fe20000000000 */
[----:B------:R-:W-:-:S02]  /*1530*/  FSEL R16, R16, RZ, P6 ;  /* 0x000000ff10107208 */ /* 0x000fc40003000000 */
[----:B------:R-:W-:Y:S02]  /*1540*/  IADD3 R57, R56, UR4, RZ ;  /* 0x0000000438397c10 */ /* 0x000fe4000fffe0ff */
[----:B------:R-:W-:Y:S02]  /*1550*/  FSETP.GEU.AND P6, PT, R5, -R30, PT ;  /* 0x8000001e0500720b */ /* 0x000fe40003fce000 */
[----:B------:R-:W-:Y:S02]  /*1560*/  LEA R8, R56, R57, 0x2 ;  /* 0x0000003938087211 */ /* 0x000fe400078e10ff */
[----:B------:R-:W-:Y:S02]  /*1570*/  FSEL R21, R39, RZ, P4 ;  /* 0x000000ff27157208 */ /* 0x000fe40002000000 */
[----:B------:R-:W-:Y:S02]  /*1580*/  FSEL R22, R32, RZ, P5 ;  /* 0x000000ff20167208 */ /* 0x000fe40002800000 */
[----:B------:R-:W-:-:S02]  /*1590*/  FSEL R23, R23, RZ, P6 ;  /* 0x000000ff17177208 */ /* 0x000fc40003000000 */
[----:B------:R-:W-:Y:S02]  /*15a0*/  FSEL R24, R0, RZ, P0 ;  /* 0x000000ff00187208 */ /* 0x000fe40000000000 */
[----:B------:R-:W-:Y:S02]  /*15b0*/  FSEL R25, R9, RZ, P1 ;  /* 0x000000ff09197208 */ /* 0x000fe40000800000 */
[----:B------:R-:W-:Y:S02]  /*15c0*/  FSEL R26, R11, RZ, P2 ;  /* 0x000000ff0b1a7208 */ /* 0x000fe40001000000 */
[----:B------:R-:W-:Y:S01]  /*15d0*/  FSEL R27, R62, RZ, P3 ;  /* 0x000000ff3e1b7208 */ /* 0x000fe20001800000 */
[----:B------:R-:W-:Y:S04]  /*15e0*/  STS.128 [R8], R12 ;  /* 0x0000000c08007388 */ /* 0x000fe80000000c00 */
[----:B------:R-:W-:Y:S04]  /*15f0*/  STS.128 [R8+0x10], R16 ;  /* 0x0000101008007388 */ /* 0x000fe80000000c00 */
[----:B------:R0:W-:Y:S04]  /*1600*/  STS.128 [R8+0x20], R20 ;  /* 0x0000201408007388 */ /* 0x0001e80000000c00 */
[----:B------:R1:W-:Y:S01]  /*1610*/  STS.128 [R8+0x30], R24 ;  /* 0x0000301808007388 */ /* 0x0003e20000000c00 */
[----:B------:R-:W-:-:S02]  /*1620*/  LOP3.LUT R5, R3, 0x400, RZ, 0xfc, !PT ;  /* 0x0000040003057812 */ /* 0x000fc400078efcff */
[----:B------:R-:W-:Y:S02]  /*1630*/  LOP3.LUT R6, R3, 0x800, RZ, 0xfc, !PT ;  /* 0x0000080003067812 */ /* 0x000fe400078efcff */
[----:B------:R-:W-:Y:S02]  /*1640*/  LOP3.LUT R0, R2, 0xfc, RZ, 0xc0, !PT ;  /* 0x000000fc02007812 */ /* 0x000fe400078ec0ff */
[----:B------:R-:W-:Y:S02]  /*1650*/  LOP3.LUT R5, R5, 0x7f0, RZ, 0xc0, !PT ;  /* 0x000007f005057812 */ /* 0x000fe400078ec0ff */
[----:B------:R-:W-:Y:S02]  /*1660*/  LOP3.LUT R7, R6, 0xbf0, RZ, 0xc0, !PT ;  /* 0x00000bf006077812 */ /* 0x000fe400078ec0ff */
[----:B------:R-:W-:Y:S01]  /*1670*/  LEA R0, R0, UR4, 0x2 ;  /* 0x0000000400007c11 */ /* 0x000fe2000f8e10ff */
[----:B------:R-:W-:Y:S01]  /*1680*/  VIADD R6, R5, UR4 ;  /* 0x0000000405067c36 */ /* 0x000fe20008000000 */
[----:B------:R-:W-:Y:S01]  /*1690*/  IADD3 R10, R7, UR4, RZ ;  /* 0x00000004070a7c10 */ /* 0x000fe2000fffe0ff */
[----:B0-----:R-:W0:Y:S01]  /*16a0*/  LDC.64 R22, c[0x0][0x250] ;  /* 0x00009400ff167b82 */ /* 0x001e220000000a00 */
[----:B------:R-:W-:-:S07]  /*16b0*/  LEA R12, R3, R0, 0x2 ;  /* 0x00000000030c7211 */ /* 0x000fce00078e10ff */
[----:B------:R-:W-:Y:S01]  /*16c0*/  BAR.SYNC.DEFER_BLOCKING 0x0 ;  /* 0x0000000000007b1d */ /* 0x000fe20000010000 */
[C---:B------:R-:W-:Y:S01]  /*16d0*/  LEA R6, R3.reuse, R6, 0x2 ;  /* 0x0000000603067211 */ /* 0x040fe200078e10ff */
[----:B------:R-:W-:Y:S01]  /*16e0*/  IMAD R16, R3, 0x4, R10 ;  /* 0x0000000403107824 */ /* 0x000fe200078e020a */
[----:B------:R-:W-:-:S04]  /*16f0*/  SHF.R.S32.HI R5, RZ, 0x1b, R68 ;  /* 0x0000001bff057819 */ /* 0x000fc80000011444 */
[----:B------:R-:W-:Y:S02]  /*1700*/  SGXT R5, R5, 0x1 ;  /* 0x000000010505781a */ /* 0x000fe40000000200 */
[----:B------:R-:W-:Y:S02]  /*1710*/  SHF.R.U32.HI R0, RZ, 0x2, R2 ;  /* 0x00000002ff007819 */ /* 0x000fe40000011602 */
[----:B------:R-:W-:Y:S01]  /*1720*/  LEA.HI R5, R5, R4, RZ, 0xc ;  /* 0x0000000405057211 */ /* 0x000fe200078f60ff */
[----:B------:R-:W2:Y:S04]  /*1730*/  LDS.128 R12, [R12] ;  /* 0x000000000c0c7984 */ /* 0x000ea80000000c00 */
[----:B------:R3:W4:Y:S04]  /*1740*/  LDS.128 R8, [R6+0x1000] ;  /* 0x0010000006087984 */ /* 0x0007280000000c00 */
[----:B------:R-:W5:Y:S01]  /*1750*/  LDS.128 R16, [R16+0x2000] ;  /* 0x0020000010107984 */ /* 0x000f620000000c00 */
[----:B------:R-:W-:-:S02]  /*1760*/  LOP3.LUT R7, R5, 0xfffff000, RZ, 0xc0, !PT ;  /* 0xfffff00005077812 */ /* 0x000fc400078ec0ff */
[----:B------:R-:W-:Y:S02]  /*1770*/  SGXT.U32 R0, R0, 0x6 ;  /* 0x000000060000781a */ /* 0x000fe40000000000 */
[----:B------:R-:W-:Y:S02]  /*1780*/  IADD3 R4, R4, -R7, RZ ;  /* 0x8000000704047210 */ /* 0x000fe40007ffe0ff */
[----:B------:R-:W-:Y:S02]  /*1790*/  SHF.R.S32.HI R5, RZ, 0xc, R5 ;  /* 0x0000000cff057819 */ /* 0x000fe40000011405 */
[----:B------:R-:W-:Y:S02]  /*17a0*/  PRMT R0, R0, 0x6540, R69 ;  /* 0x0000654000007816 */ /* 0x000fe40000000045 */
[----:B------:R-:W-:Y:S01]  /*17b0*/  LOP3.LUT R2, R3, 0xc00, RZ, 0xfc, !PT ;  /* 0x00000c0003027812 */ /* 0x000fe200078efcff */
[----:B-1----:R-:W-:Y:S01]  /*17c0*/  IMAD R25, R5, 0x480000, R4 ;  /* 0x0048000005197824 */ /* 0x002fe200078e0204 */
[----:B------:R-:W-:-:S02]  /*17d0*/  LOP3.LUT R5, R0, 0x40, RZ, 0xfc, !PT ;  /* 0x0000004000057812 */ /* 0x000fc400078efcff */
[----:B------:R-:W-:Y:S02]  /*17e0*/  LOP3.LUT R4, R0, 0x80, RZ, 0xfc, !PT ;  /* 0x0000008000047812 */ /* 0x000fe400078efcff */
[----:B---3--:R-:W-:Y:S02]  /*17f0*/  LOP3.LUT R6, R2, 0xff0, RZ, 0xc0, !PT ;  /* 0x00000ff002067812 */ /* 0x008fe400078ec0ff */
[C---:B------:R-:W-:Y:S02]  /*1800*/  LOP3.LUT R2, R0.reuse, 0xc0, RZ, 0xfc, !PT ;  /* 0x000000c000027812 */ /* 0x040fe400078efcff */
[----:B------:R-:W-:Y:S02]  /*1810*/  ISETP.GE.AND P0, PT, R0, 0x480, PT ;  /* 0x000004800000780c */ /* 0x000fe40003f06270 */
[----:B------:R-:W-:Y:S02]  /*1820*/  ISETP.GE.AND P1, PT, R5, 0x480, PT ;  /* 0x000004800500780c */ /* 0x000fe40003f26270 */
[----:B------:R-:W-:-:S02]  /*1830*/  ISETP.GE.AND P2, PT, R4, 0x480, PT ;  /* 0x000004800400780c */ /* 0x000fc40003f46270 */
[-C--:B------:R-:W-:Y:S02]  /*1840*/  LEA R7, R0, R25.reuse, 0xc ;  /* 0x0000001900077211 */ /* 0x080fe400078e60ff */
[----:B------:R-:W-:Y:S02]  /*1850*/  ISETP.GE.AND P3, PT, R2, 0x480, PT ;  /* 0x000004800200780c */ /* 0x000fe40003f66270 */
[----:B------:R-:W-:Y:S01]  /*1860*/  LEA R21, R5, R25, 0xc ;  /* 0x0000001905157211 */ /* 0x000fe200078e60ff */
[----:B------:R-:W-:Y:S01]  /*1870*/  IMAD R27, R4, 0x1000, R25 ;  /* 0x00001000041b7824 */ /* 0x000fe200078e0219 */
[----:B------:R-:W-:Y:S01]  /*1880*/  IADD3 R0, R6, UR4, RZ ;  /* 0x0000000406007c10 */ /* 0x000fe2000fffe0ff */
[----:B0-----:R-:W-:-:S04]  /*1890*/  IMAD.WIDE R4, R7, 0x4, R22 ;  /* 0x0000000407047825 */ /* 0x001fc800078e0216 */
[--C-:B------:R-:W-:Y:S01]  /*18a0*/  IMAD.WIDE R6, R21, 0x4, R22.reuse ;  /* 0x0000000415067825 */ /* 0x100fe200078e0216 */
[----:B--2---:R0:W-:Y:S03]  /*18b0*/  @!P0 STG.E.128 desc[UR6][R4.64], R12 ;  /* 0x0000000c04008986 */ /* 0x0041e6000c101d06 */
[----:B------:R-:W-:Y:S01]  /*18c0*/  IMAD.WIDE R20, R27, 0x4, R22 ;  /* 0x000000041b147825 */ /* 0x000fe200078e0216 */
[----:B----4-:R0:W-:Y:S01]  /*18d0*/  @!P1 STG.E.128 desc[UR6][R6.64], R8 ;  /* 0x0000000806009986 */ /* 0x0101e2000c101d06 */
[----:B------:R-:W-:-:S03]  /*18e0*/  LEA R0, R3, R0, 0x2 ;  /* 0x0000000003007211 */ /* 0x000fc600078e10ff */
[----:B-----5:R0:W-:Y:S02]  /*18f0*/  @!P2 STG.E.128 desc[UR6][R20.64], R16 ;  /* 0x000000101400a986 */ /* 0x0201e4000c101d06 */
[----:B0-----:R-:W-:Y:S05]  /*1900*/  @P3 EXIT ;  /* 0x000000000000394d */ /* 0x001fea0003800000 */
[----:B0-----:R-:W0:Y:S01]  /*1910*/  LDS.128 R4, [R0+0x3000] ;  /* 0x0030000000047984 */ /* 0x001e220000000c00 */
[----:B------:R-:W-:-:S05]  /*1920*/  LEA R3, R2, R25, 0xc ;  /* 0x0000001902037211 */ /* 0x000fca00078e60ff */
[----:B------:R-:W-:-:S05]  /*1930*/  IMAD.WIDE R2, R3, 0x4, R22 ;  /* 0x0000000403027825 */ /* 0x000fca00078e0216 */
[----:B0-----:R-:W-:Y:S01]  /*1940*/  STG.E.128 desc[UR6][R2.64], R4 ;  /* 0x0000000402007986 */ /* 0x001fe2000c101d06 */
[----:B------:R-:W-:Y:S05]  /*1950*/  EXIT ;  /* 0x000000000000794d */ /* 0x000fea0003800000 */
.L_x_0:
[----:B------:R-:W-:-:S00]  /*1960*/  BRA `(.L_x_0) ;  /* 0xfffffffc00fc7947 */ /* 0x000fc0000383ffff */
[----:B------:R-:W-:-:S00]  /*1970*/  NOP ;  /* 0x0000000000007918 */ /* 0x000fc00000000000 */
        /* <DEDUP_REMOVED lines=8> */
.L_x_1:


//--------------------- .nv.global.init           --------------------------
	.section	.nv.global.init,"aw",@progbits
.nv.global.init:
	.type		_$_str,@object
	.size		_$_str,(_$_str_$_2 - _$_str)
_$_str:
        /*0000*/ 	.byte	0x5f, 0x5f, 0x43, 0x55, 0x44, 0x41, 0x5f, 0x46, 0x54, 0x5a, 0x00
	.type		_$_str_$_2,@object
	.size		_$_str_$_2,(.L_1 - _$_str_$_2)
_$_str_$_2:
        /*000b*/ 	.byte	0x5f, 0x5f, 0x43, 0x55, 0x44, 0x41, 0x5f, 0x50, 0x52, 0x45, 0x43, 0x5f, 0x53, 0x51, 0x52, 0x54
        /*001b*/ 	.byte	0x00
.L_1:


//--------------------- .nv.shared.triton_poi_fused__native_batch_norm_legit_no_training_add_mul_relu_7 --------------------------
	.section	.nv.shared.triton_poi_fused__native_batch_norm_legit_no_training_add_mul_relu_7,"aw",@nobits
	.sectionflags	@""
	.align	16
	.zero		1024


//--------------------- .nv.constant0.triton_poi_fused__native_batch_norm_legit_no_training_add_mul_relu_7 --------------------------
	.section	.nv.constant0.triton_poi_fused__native_batch_norm_legit_no_training_add_mul_relu_7,"a",@progbits
	.sectionflags	@""
	.align	4
.nv.constant0.triton_poi_fused__native_batch_norm_legit_no_training_add_mul_relu_7:
	.zero		608
